	.headerflags	@"EF_CUDA_TEXMODE_UNIFIED EF_CUDA_64BIT_ADDRESS EF_CUDA_ACCELERATORS EF_CUDA_SM90 EF_CUDA_VIRTUAL_SM(EF_CUDA_SM90)"
	.elftype	@"ET_EXEC"


//--------------------- .nv.info                  --------------------------
	.section	.nv.info,"",@"SHT_CUDA_INFO"
	.align	4


	//----- nvinfo : EIATTR_REGCOUNT
	.align		4
        /*0000*/ 	.byte	0x04, 0x2f
        /*0002*/ 	.short	(.L_1 - .L_0)
	.align		4
.L_0:
        /*0004*/ 	.word	index@(triton_poi_fused_mul_3)
        /*0008*/ 	.word	0x0000000d


	//----- nvinfo : EIATTR_MIN_STACK_SIZE
	.align		4
.L_1:
        /*000c*/ 	.byte	0x04, 0x12
        /*000e*/ 	.short	(.L_3 - .L_2)
	.align		4
.L_2:
        /*0010*/ 	.word	index@(triton_poi_fused_mul_3)
        /*0014*/ 	.word	0x00000000


	//----- nvinfo : EIATTR_FRAME_SIZE
	.align		4
.L_3:
        /*0018*/ 	.byte	0x04, 0x11
        /*001a*/ 	.short	(.L_5 - .L_4)
	.align		4
.L_4:
        /*001c*/ 	.word	index@(triton_poi_fused_mul_3)
        /*0020*/ 	.word	0x00000000


	//----- nvinfo : EIATTR_MIN_STACK_SIZE
	.align		4
.L_5:
        /*0024*/ 	.byte	0x04, 0x12
        /*0026*/ 	.short	(.L_7 - .L_6)
	.align		4
.L_6:
        /*0028*/ 	.word	index@(triton_poi_fused_mul_3)
        /*002c*/ 	.word	0x00000000
.L_7:


//--------------------- .nv.info.triton_poi_fused_mul_3 --------------------------
	.section	.nv.info.triton_poi_fused_mul_3,"",@"SHT_CUDA_INFO"
	.sectionflags	@""
	.align	4


	//----- nvinfo : EIATTR_CUDA_API_VERSION
	.align		4
        /*0000*/ 	.byte	0x04, 0x37
        /*0002*/ 	.short	(.L_9 - .L_8)
.L_8:
        /*0004*/ 	.word	0x0000007c


	//----- nvinfo : EIATTR_KPARAM_INFO
	.align		4
.L_9:
        /*0008*/ 	.byte	0x04, 0x17
        /*000a*/ 	.short	(.L_11 - .L_10)
.L_10:
        /*000c*/ 	.word	0x00000000
        /*0010*/ 	.short	0x0003
        /*0012*/ 	.short	0x0014
        /*0014*/ 	.byte	0x00, 0xf0, 0x11, 0x00


	//----- nvinfo : EIATTR_KPARAM_INFO
	.align		4
.L_11:
        /*0018*/ 	.byte	0x04, 0x17
        /*001a*/ 	.short	(.L_13 - .L_12)
.L_12:
        /*001c*/ 	.word	0x00000000
        /*0020*/ 	.short	0x0002
        /*0022*/ 	.short	0x0010
        /*0024*/ 	.byte	0x00, 0xf0, 0x11, 0x00


	//----- nvinfo : EIATTR_KPARAM_INFO
	.align		4
.L_13:
        /*0028*/ 	.byte	0x04, 0x17
        /*002a*/ 	.short	(.L_15 - .L_14)
.L_14:
        /*002c*/ 	.word	0x00000000
        /*0030*/ 	.short	0x0001
        /*0032*/ 	.short	0x0008
        /*0034*/ 	.byte	0x00, 0xf4, 0x21, 0x00


	//----- nvinfo : EIATTR_KPARAM_INFO
	.align		4
.L_15:
        /*0038*/ 	.byte	0x04, 0x17
        /*003a*/ 	.short	(.L_17 - .L_16)
.L_16:
        /*003c*/ 	.word	0x00000000
        /*0040*/ 	.short	0x0000
        /*0042*/ 	.short	0x0000
        /*0044*/ 	.byte	0x00, 0xf4, 0x21, 0x00


	//----- nvinfo : EIATTR_SPARSE_MMA_MASK
	.align		4
.L_17:
        /*0048*/ 	.byte	0x03, 0x50
        /*004a*/ 	.short	0x0000


	//----- nvinfo : EIATTR_MAXREG_COUNT
	.align		4
        /*004c*/ 	.byte	0x03, 0x1b
        /*004e*/ 	.short	0x00ff


	//----- nvinfo : EIATTR_EXIT_INSTR_OFFSETS
	.align		4
        /*0050*/ 	.byte	0x04, 0x1c
        /*0052*/ 	.short	(.L_19 - .L_18)


	//   ....[0]....
.L_18:
        /*0054*/ 	.word	0x000001a0


	//   ....[1]....
        /*0058*/ 	.word	0x000001c0


	//----- nvinfo : EIATTR_REQNTID
	.align		4
.L_19:
        /*005c*/ 	.byte	0x04, 0x10
        /*005e*/ 	.short	(.L_21 - .L_20)
.L_20:
        /*0060*/ 	.word	0x00000020
        /*0064*/ 	.word	0x00000001
        /*0068*/ 	.word	0x00000001


	//----- nvinfo : EIATTR_CBANK_PARAM_SIZE
	.align		4
.L_21:
        /*006c*/ 	.byte	0x03, 0x19
        /*006e*/ 	.short	0x0018


	//----- nvinfo : EIATTR_PARAM_CBANK
	.align		4
        /*0070*/ 	.byte	0x04, 0x0a
        /*0072*/ 	.short	(.L_23 - .L_22)
	.align		4
.L_22:
        /*0074*/ 	.word	index@(.nv.constant0.triton_poi_fused_mul_3)
        /*0078*/ 	.short	0x0210
        /*007a*/ 	.short	0x0018


	//----- nvinfo : EIATTR_SW_WAR
	.align		4
.L_23:
        /*007c*/ 	.byte	0x04, 0x36
        /*007e*/ 	.short	(.L_25 - .L_24)
.L_24:
        /*0080*/ 	.word	0x00000008
.L_25:


//--------------------- .nv.callgraph             --------------------------
	.section	.nv.callgraph,"",@"SHT_CUDA_CALLGRAPH"
	.align	4
	.sectionentsize	8
	.align		4
        /*0000*/ 	.word	0x00000000
	.align		4
        /*0004*/ 	.word	0xffffffff
	.align		4
        /*0008*/ 	.word	0x00000000
	.align		4
        /*000c*/ 	.word	0xfffffffe
	.align		4
        /*0010*/ 	.word	0x00000000
	.align		4
        /*0014*/ 	.word	0xfffffffd
	.align		4
        /*0018*/ 	.word	0x00000000
	.align		4
        /*001c*/ 	.word	0xfffffffc


//--------------------- .text.triton_poi_fused_mul_3 --------------------------
	.section	.text.triton_poi_fused_mul_3,"ax",@progbits
	.align	128
        .global         triton_poi_fused_mul_3
        .type           triton_poi_fused_mul_3,@function
        .size           triton_poi_fused_mul_3,(.L_x_1 - triton_poi_fused_mul_3)
        .other          triton_poi_fused_mul_3,@"STO_CUDA_ENTRY STV_DEFAULT"
triton_poi_fused_mul_3:
.text.triton_poi_fused_mul_3:
[----:B------:R-:W0:Y:S02]  /*0000*/  LDC R1, c[0x0][0x28] ;  /* 0x00000a00ff017b82 */ /* 0x000e240000000800 */
[----:B------:R-:W1:Y:S01]  /*0010*/  S2R R10, SR_TID.X ;  /* 0x00000000000a7919 */ /* 0x000e620000002100 */
[----:B------:R-:W2:Y:S01]  /*0020*/  S2UR UR4, SR_CTAID.Y ;  /* 0x00000000000479c3 */ /* 0x000ea20000002600 */
[----:B------:R-:W3:Y:S07]  /*0030*/  S2R R7, SR_CTAID.X ;  /* 0x0000000000077919 */ /* 0x000eee0000002500 */
[----:B------:R-:W4:Y:S08]  /*0040*/  LDC.64 R4, c[0x0][0x218] ;  /* 0x00008600ff047b82 */ /* 0x000f300000000a00 */
[----:B------:R-:W5:Y:S01]  /*0050*/  LDC.64 R2, c[0x0][0x210] ;  /* 0x00008400ff027b82 */ /* 0x000f620000000a00 */
[----:B--2---:R-:W-:Y:S01]  /*0060*/  USHF.L.U32 UR4, UR4, 0x2, URZ ;  /* 0x0000000204047899 */ /* 0x004fe2000800063f */
[----:B-1----:R-:W-:-:S02]  /*0070*/  SHF.R.U32.HI R0, RZ, 0x2, R10 ;  /* 0x00000002ff007819 */ /* 0x002fc4000001160a */
[----:B------:R-:W-:Y:S02]  /*0080*/  LOP3.LUT R6, R10, 0x3, RZ, 0xc0, !PT ;  /* 0x000000030a067812 */ /* 0x000fe400078ec0ff */
[----:B------:R-:W-:-:S03]  /*0090*/  SGXT.U32 R0, R0, 0x2 ;  /* 0x000000020000781a */ /* 0x000fc60000000000 */
[----:B---3--:R-:W-:Y:S01]  /*00a0*/  IMAD R6, R7, 0x4, R6 ;  /* 0x0000000407067824 */ /* 0x008fe200078e0206 */
[----:B------:R-:W-:Y:S01]  /*00b0*/  LOP3.LUT R7, R0, UR4, RZ, 0xfc, !PT ;  /* 0x0000000400077c12 */ /* 0x000fe2000f8efcff */
[----:B------:R-:W-:Y:S01]  /*00c0*/  IMAD.MOV.U32 R0, RZ, RZ, RZ ;  /* 0x000000ffff007224 */ /* 0x000fe200078e00ff */
[----:B------:R-:W-:Y:S02]  /*00d0*/  ULDC.64 UR4, c[0x0][0x208] ;  /* 0x0000820000047ab9 */ /* 0x000fe40000000a00 */
[C---:B------:R-:W-:Y:S01]  /*00e0*/  VIMNMX R8, R6.reuse, R7, !PT ;  /* 0x0000000706087248 */ /* 0x040fe20007fe0100 */
[----:B------:R-:W-:Y:S02]  /*00f0*/  IMAD R9, R7, 0x4, R6 ;  /* 0x0000000407097824 */ /* 0x000fe400078e0206 */
[----:B------:R-:W-:Y:S01]  /*0100*/  IMAD R7, R6, 0x4, R7 ;  /* 0x0000000406077824 */ /* 0x000fe200078e0207 */
[----:B------:R-:W-:Y:S01]  /*0110*/  ISETP.GE.AND P0, PT, R8, 0x4, PT ;  /* 0x000000040800780c */ /* 0x000fe20003f06270 */
[----:B-----5:R-:W-:-:S04]  /*0120*/  IMAD.WIDE R2, R9, 0x4, R2 ;  /* 0x0000000409027825 */ /* 0x020fc800078e0202 */
[----:B----4-:R-:W-:-:S04]  /*0130*/  IMAD.WIDE R4, R7, 0x4, R4 ;  /* 0x0000000407047825 */ /* 0x010fc800078e0204 */
[----:B------:R-:W-:-:S04]  /*0140*/  IMAD.MOV.U32 R7, RZ, RZ, RZ ;  /* 0x000000ffff077224 */ /* 0x000fc800078e00ff */
[----:B------:R-:W2:Y:S04]  /*0150*/  @!P0 LDG.E R0, desc[UR4][R2.64] ;  /* 0x0000000402008981 */ /* 0x000ea8000c1e1900 */
[----:B------:R-:W2:Y:S01]  /*0160*/  @!P0 LDG.E R7, desc[UR4][R4.64] ;  /* 0x0000000404078981 */ /* 0x000ea2000c1e1900 */
[----:B------:R-:W-:-:S04]  /*0170*/  LOP3.LUT P0, RZ, R10, 0x10, RZ, 0xc0, !PT ;  /* 0x000000100aff7812 */ /* 0x000fc8000780c0ff */
[----:B------:R-:W-:Y:S01]  /*0180*/  ISETP.LT.AND P0, PT, R8, 0x4, !P0 ;  /* 0x000000040800780c */ /* 0x000fe20004701270 */
[----:B--2---:R-:W-:-:S12]  /*0190*/  FMUL R7, R7, R0 ;  /* 0x0000000007077220 */ /* 0x004fd80000400000 */
[----:B------:R-:W-:Y:S05]  /*01a0*/  @!P0 EXIT ;  /* 0x000000000000894d */ /* 0x000fea0003800000 */
[----:B------:R-:W-:Y:S01]  /*01b0*/  STG.E desc[UR4][R2.64], R7 ;  /* 0x0000000702007986 */ /* 0x000fe2000c101904 */
[----:B------:R-:W-:Y:S05]  /*01c0*/  EXIT ;  /* 0x000000000000794d */ /* 0x000fea0003800000 */
.L_x_0:
[----:B------:R-:W-:-:S00]  /*01d0*/  BRA `(.L_x_0) ;  /* 0xfffffffc00fc7947 */ /* 0x000fc0000383ffff */
[----:B------:R-:W-:-:S00]  /*01e0*/  NOP ;  /* 0x0000000000007918 */ /* 0x000fc00000000000 */
        /* <DEDUP_REMOVED lines=9> */
.L_x_1:


//--------------------- .nv.constant0.triton_poi_fused_mul_3 --------------------------
	.section	.nv.constant0.triton_poi_fused_mul_3,"a",@progbits
	.sectionflags	@""
	.align	4
.nv.constant0.triton_poi_fused_mul_3:
	.zero		552
